	.headerflags	@"EF_CUDA_TEXMODE_UNIFIED EF_CUDA_64BIT_ADDRESS EF_CUDA_ACCELERATORS EF_CUDA_SM90 EF_CUDA_VIRTUAL_SM(EF_CUDA_SM90)"
	.elftype	@"ET_EXEC"


//--------------------- .nv.info                  --------------------------
	.section	.nv.info,"",@"SHT_CUDA_INFO"
	.align	4


	//----- nvinfo : EIATTR_REGCOUNT
	.align		4
        /*0000*/ 	.byte	0x04, 0x2f
        /*0002*/ 	.short	(.L_1 - .L_0)
	.align		4
.L_0:
        /*0004*/ 	.word	index@(triton_poi_fused_1)
        /*0008*/ 	.word	0x00000020


	//----- nvinfo : EIATTR_MIN_STACK_SIZE
	.align		4
.L_1:
        /*000c*/ 	.byte	0x04, 0x12
        /*000e*/ 	.short	(.L_3 - .L_2)
	.align		4
.L_2:
        /*0010*/ 	.word	index@(triton_poi_fused_1)
        /*0014*/ 	.word	0x00000000


	//----- nvinfo : EIATTR_FRAME_SIZE
	.align		4
.L_3:
        /*0018*/ 	.byte	0x04, 0x11
        /*001a*/ 	.short	(.L_5 - .L_4)
	.align		4
.L_4:
        /*001c*/ 	.word	index@(triton_poi_fused_1)
        /*0020*/ 	.word	0x00000000


	//----- nvinfo : EIATTR_MIN_STACK_SIZE
	.align		4
.L_5:
        /*0024*/ 	.byte	0x04, 0x12
        /*0026*/ 	.short	(.L_7 - .L_6)
	.align		4
.L_6:
        /*0028*/ 	.word	index@(triton_poi_fused_1)
        /*002c*/ 	.word	0x00000000
.L_7:


//--------------------- .nv.info.triton_poi_fused_1 --------------------------
	.section	.nv.info.triton_poi_fused_1,"",@"SHT_CUDA_INFO"
	.sectionflags	@""
	.align	4


	//----- nvinfo : EIATTR_CUDA_API_VERSION
	.align		4
        /*0000*/ 	.byte	0x04, 0x37
        /*0002*/ 	.short	(.L_9 - .L_8)
.L_8:
        /*0004*/ 	.word	0x0000007c


	//----- nvinfo : EIATTR_KPARAM_INFO
	.align		4
.L_9:
        /*0008*/ 	.byte	0x04, 0x17
        /*000a*/ 	.short	(.L_11 - .L_10)
.L_10:
        /*000c*/ 	.word	0x00000000
        /*0010*/ 	.short	0x0003
        /*0012*/ 	.short	0x0014
        /*0014*/ 	.byte	0x00, 0xf0, 0x11, 0x00


	//----- nvinfo : EIATTR_KPARAM_INFO
	.align		4
.L_11:
        /*0018*/ 	.byte	0x04, 0x17
        /*001a*/ 	.short	(.L_13 - .L_12)
.L_12:
        /*001c*/ 	.word	0x00000000
        /*0020*/ 	.short	0x0002
        /*0022*/ 	.short	0x0010
        /*0024*/ 	.byte	0x00, 0xf0, 0x11, 0x00


	//----- nvinfo : EIATTR_KPARAM_INFO
	.align		4
.L_13:
        /*0028*/ 	.byte	0x04, 0x17
        /*002a*/ 	.short	(.L_15 - .L_14)
.L_14:
        /*002c*/ 	.word	0x00000000
        /*0030*/ 	.short	0x0001
        /*0032*/ 	.short	0x0008
        /*0034*/ 	.byte	0x00, 0xf4, 0x21, 0x00


	//----- nvinfo : EIATTR_KPARAM_INFO
	.align		4
.L_15:
        /*0038*/ 	.byte	0x04, 0x17
        /*003a*/ 	.short	(.L_17 - .L_16)
.L_16:
        /*003c*/ 	.word	0x00000000
        /*0040*/ 	.short	0x0000
        /*0042*/ 	.short	0x0000
        /*0044*/ 	.byte	0x00, 0xf4, 0x21, 0x00


	//----- nvinfo : EIATTR_SPARSE_MMA_MASK
	.align		4
.L_17:
        /*0048*/ 	.byte	0x03, 0x50
        /*004a*/ 	.short	0x0000


	//----- nvinfo : EIATTR_MAXREG_COUNT
	.align		4
        /*004c*/ 	.byte	0x03, 0x1b
        /*004e*/ 	.short	0x00ff


	//----- nvinfo : EIATTR_EXIT_INSTR_OFFSETS
	.align		4
        /*0050*/ 	.byte	0x04, 0x1c
        /*0052*/ 	.short	(.L_19 - .L_18)


	//   ....[0]....
.L_18:
        /*0054*/ 	.word	0x000005b0


	//   ....[1]....
        /*0058*/ 	.word	0x00000600


	//----- nvinfo : EIATTR_REQNTID
	.align		4
.L_19:
        /*005c*/ 	.byte	0x04, 0x10
        /*005e*/ 	.short	(.L_21 - .L_20)
.L_20:
        /*0060*/ 	.word	0x00000080
        /*0064*/ 	.word	0x00000001
        /*0068*/ 	.word	0x00000001


	//----- nvinfo : EIATTR_CBANK_PARAM_SIZE
	.align		4
.L_21:
        /*006c*/ 	.byte	0x03, 0x19
        /*006e*/ 	.short	0x0018


	//----- nvinfo : EIATTR_PARAM_CBANK
	.align		4
        /*0070*/ 	.byte	0x04, 0x0a
        /*0072*/ 	.short	(.L_23 - .L_22)
	.align		4
.L_22:
        /*0074*/ 	.word	index@(.nv.constant0.triton_poi_fused_1)
        /*0078*/ 	.short	0x0210
        /*007a*/ 	.short	0x0018


	//----- nvinfo : EIATTR_SW_WAR
	.align		4
.L_23:
        /*007c*/ 	.byte	0x04, 0x36
        /*007e*/ 	.short	(.L_25 - .L_24)
.L_24:
        /*0080*/ 	.word	0x00000008
.L_25:


//--------------------- .nv.callgraph             --------------------------
	.section	.nv.callgraph,"",@"SHT_CUDA_CALLGRAPH"
	.align	4
	.sectionentsize	8
	.align		4
        /*0000*/ 	.word	0x00000000
	.align		4
        /*0004*/ 	.word	0xffffffff
	.align		4
        /*0008*/ 	.word	0x00000000
	.align		4
        /*000c*/ 	.word	0xfffffffe
	.align		4
        /*0010*/ 	.word	0x00000000
	.align		4
        /*0014*/ 	.word	0xfffffffd
	.align		4
        /*0018*/ 	.word	0x00000000
	.align		4
        /*001c*/ 	.word	0xfffffffc


//--------------------- .text.triton_poi_fused_1  --------------------------
	.section	.text.triton_poi_fused_1,"ax",@progbits
	.sectionflags	@"SHF_BARRIERS=1"
	.align	128
        .global         triton_poi_fused_1
        .type           triton_poi_fused_1,@function
        .size           triton_poi_fused_1,(.L_x_1 - triton_poi_fused_1)
        .other          triton_poi_fused_1,@"STO_CUDA_ENTRY STV_DEFAULT"
triton_poi_fused_1:
.text.triton_poi_fused_1:
[----:B------:R-:W0:Y:S01]  /*0000*/  LDC R1, c[0x0][0x28] ;  /* 0x00000a00ff017b82 */ /* 0x000e220000000800 */
[----:B------:R-:W1:Y:S07]  /*0010*/  S2R R21, SR_TID.X ;  /* 0x0000000000157919 */ /* 0x000e6e0000002100 */
[----:B------:R-:W2:Y:S01]  /*0020*/  LDC.64 R18, c[0x0][0x210] ;  /* 0x00008400ff127b82 */ /* 0x000ea20000000a00 */
[----:B------:R-:W3:Y:S01]  /*0030*/  S2R R0, SR_CTAID.X ;  /* 0x0000000000007919 */ /* 0x000ee20000002500 */
[----:B------:R-:W4:Y:S01]  /*0040*/  S2R R16, SR_CTAID.Y ;  /* 0x0000000000107919 */ /* 0x000f220000002600 */
[----:B------:R-:W-:Y:S01]  /*0050*/  HFMA2.MMA R28, -RZ, RZ, 0, 0 ;  /* 0x00000000ff1c7435 */ /* 0x000fe200000001ff */
[----:B------:R-:W-:Y:S01]  /*0060*/  ULDC.64 UR6, c[0x0][0x208] ;  /* 0x0000820000067ab9 */ /* 0x000fe20000000a00 */
[----:B-1----:R-:W-:Y:S01]  /*0070*/  SHF.R.U32.HI R17, RZ, 0x4, R21 ;  /* 0x00000004ff117819 */ /* 0x002fe20000011615 */
[----:B---3--:R-:W-:-:S03]  /*0080*/  IMAD.SHL.U32 R0, R0, 0x10, RZ ;  /* 0x0000001000007824 */ /* 0x008fc600078e00ff */
[----:B------:R-:W-:Y:S01]  /*0090*/  SGXT.U32 R17, R17, 0x3 ;  /* 0x000000031111781a */ /* 0x000fe20000000000 */
[----:B----4-:R-:W-:Y:S01]  /*00a0*/  IMAD.SHL.U32 R16, R16, 0x40, RZ ;  /* 0x0000004010107824 */ /* 0x010fe200078e00ff */
[----:B------:R-:W-:-:S04]  /*00b0*/  LOP3.LUT R10, R0, 0xf, R21, 0xf8, !PT ;  /* 0x0000000f000a7812 */ /* 0x000fc800078ef815 */
[----:B------:R-:W-:Y:S02]  /*00c0*/  LOP3.LUT R2, R16, R17, RZ, 0xfc, !PT ;  /* 0x0000001110027212 */ /* 0x000fe400078efcff */
[----:B------:R-:W-:Y:S02]  /*00d0*/  LOP3.LUT R3, R16, 0x8, R17, 0xfe, !PT ;  /* 0x0000000810037812 */ /* 0x000fe400078efe11 */
[----:B------:R-:W-:Y:S01]  /*00e0*/  LOP3.LUT R4, R16, 0x10, R17, 0xfe, !PT ;  /* 0x0000001010047812 */ /* 0x000fe200078efe11 */
[--C-:B------:R-:W-:Y:S01]  /*00f0*/  IMAD R11, R2, 0x9, R10.reuse ;  /* 0x00000009020b7824 */ /* 0x100fe200078e020a */
        /* <DEDUP_REMOVED lines=10> */
[----:B------:R-:W-:Y:S01]  /*01a0*/  ISETP.GE.AND P0, PT, R10, 0x9, PT ;  /* 0x000000090a00780c */ /* 0x000fe20003f06270 */
[----:B------:R-:W-:-:S02]  /*01b0*/  IMAD R29, R8, 0x9, R10 ;  /* 0x00000009081d7824 */ /* 0x000fc400078e020a */
[----:B------:R-:W-:Y:S02]  /*01c0*/  IMAD R20, R9, 0x9, R10 ;  /* 0x0000000909147824 */ /* 0x000fe400078e020a */
[----:B--2---:R-:W-:-:S04]  /*01d0*/  IMAD.WIDE R2, R11, 0x4, R18 ;  /* 0x000000040b027825 */ /* 0x004fc800078e0212 */
[----:B------:R-:W-:-:S04]  /*01e0*/  IMAD.WIDE R4, R13, 0x4, R18 ;  /* 0x000000040d047825 */ /* 0x000fc800078e0212 */
[----:B------:R-:W-:-:S04]  /*01f0*/  IMAD.WIDE R6, R15, 0x4, R18 ;  /* 0x000000040f067825 */ /* 0x000fc800078e0212 */
[----:B------:R-:W-:Y:S01]  /*0200*/  IMAD.WIDE R8, R23, 0x4, R18 ;  /* 0x0000000417087825 */ /* 0x000fe200078e0212 */
[----:B------:R-:W-:-:S03]  /*0210*/  CS2R R22, SRZ ;  /* 0x0000000000167805 */ /* 0x000fc6000001ff00 */
[--C-:B------:R-:W-:Y:S01]  /*0220*/  IMAD.WIDE R10, R25, 0x4, R18.reuse ;  /* 0x00000004190a7825 */ /* 0x100fe200078e0212 */
[----:B------:R-:W-:Y:S02]  /*0230*/  CS2R R24, SRZ ;  /* 0x0000000000187805 */ /* 0x000fe4000001ff00 */
[----:B------:R1:W2:Y:S01]  /*0240*/  @!P0 LDG.E.EL R23, desc[UR6][R2.64] ;  /* 0x0000000602178981 */ /* 0x0002a2000c2e1900 */
[--C-:B------:R-:W-:Y:S01]  /*0250*/  IMAD.WIDE R12, R27, 0x4, R18.reuse ;  /* 0x000000041b0c7825 */ /* 0x100fe200078e0212 */
[----:B------:R-:W-:Y:S02]  /*0260*/  CS2R R26, SRZ ;  /* 0x00000000001a7805 */ /* 0x000fe4000001ff00 */
[----:B------:R-:W3:Y:S01]  /*0270*/  @!P0 LDG.E.EL R24, desc[UR6][R4.64] ;  /* 0x0000000604188981 */ /* 0x000ee2000c2e1900 */
[----:B------:R-:W-:-:S03]  /*0280*/  IMAD.WIDE R14, R29, 0x4, R18 ;  /* 0x000000041d0e7825 */ /* 0x000fc600078e0212 */
[----:B------:R4:W5:Y:S01]  /*0290*/  @!P0 LDG.E.EL R22, desc[UR6][R8.64] ;  /* 0x0000000608168981 */ /* 0x000962000c2e1900 */
[----:B------:R-:W-:-:S03]  /*02a0*/  IMAD.WIDE R18, R20, 0x4, R18 ;  /* 0x0000000414127825 */ /* 0x000fc600078e0212 */
[----:B------:R1:W5:Y:S01]  /*02b0*/  @!P0 LDG.E.EL R25, desc[UR6][R10.64] ;  /* 0x000000060a198981 */ /* 0x000362000c2e1900 */
[----:B------:R-:W-:-:S03]  /*02c0*/  IMAD.MOV.U32 R20, RZ, RZ, RZ ;  /* 0x000000ffff147224 */ /* 0x000fc600078e00ff */
[----:B------:R-:W5:Y:S04]  /*02d0*/  @!P0 LDG.E.EL R28, desc[UR6][R12.64] ;  /* 0x000000060c1c8981 */ /* 0x000f68000c2e1900 */
[----:B------:R-:W5:Y:S04]  /*02e0*/  @!P0 LDG.E.EL R20, desc[UR6][R6.64] ;  /* 0x0000000606148981 */ /* 0x000f68000c2e1900 */
[----:B------:R-:W5:Y:S04]  /*02f0*/  @!P0 LDG.E.EL R27, desc[UR6][R14.64] ;  /* 0x000000060e1b8981 */ /* 0x000f68000c2e1900 */
[----:B------:R-:W5:Y:S01]  /*0300*/  @!P0 LDG.E.EL R26, desc[UR6][R18.64] ;  /* 0x00000006121a8981 */ /* 0x000f62000c2e1900 */
[----:B------:R-:W4:Y:S01]  /*0310*/  S2UR UR5, SR_CgaCtaId ;  /* 0x00000000000579c3 */ /* 0x000f220000008800 */
[----:B-1----:R-:W-:Y:S01]  /*0320*/  IMAD.SHL.U32 R2, R21, 0x40, RZ ;  /* 0x0000004015027824 */ /* 0x002fe200078e00ff */
[----:B------:R-:W-:-:S04]  /*0330*/  UMOV UR4, 0x400 ;  /* 0x0000040000047882 */ /* 0x000fc80000000000 */
[----:B------:R-:W-:-:S04]  /*0340*/  LOP3.LUT R2, R2, 0x3c0, RZ, 0xc0, !PT ;  /* 0x000003c002027812 */ /* 0x000fc800078ec0ff */
[----:B------:R-:W-:Y:S01]  /*0350*/  LOP3.LUT R3, R2, R17, RZ, 0xfc, !PT ;  /* 0x0000001102037212 */ /* 0x000fe200078efcff */
[----:B0---4-:R-:W-:-:S06]  /*0360*/  UPRMT UR4, UR5, 0x654, UR4 ;  /* 0x0000065405047896 */ /* 0x011fcc0008000004 */
[----:B------:R-:W-:-:S05]  /*0370*/  LEA.HI R2, R2, UR4, RZ, 0x1e ;  /* 0x0000000402027c11 */ /* 0x000fca000f8ff0ff */
[----:B------:R-:W-:Y:S01]  /*0380*/  IMAD R29, R3, 0x4, R2 ;  /* 0x00000004031d7824 */ /* 0x000fe200078e0202 */
[C---:B------:R-:W-:Y:S02]  /*0390*/  LOP3.LUT R2, R21.reuse, 0x70, RZ, 0xc0, !PT ;  /* 0x0000007015027812 */ /* 0x040fe400078ec0ff */
[----:B------:R-:W-:-:S03]  /*03a0*/  SHF.L.U32 R21, R21, 0x2, RZ ;  /* 0x0000000215157819 */ /* 0x000fc600000006ff */
[----:B------:R-:W-:Y:S01]  /*03b0*/  VIADD R3, R2, UR4 ;  /* 0x0000000402037c36 */ /* 0x000fe20008000000 */
[----:B------:R-:W-:-:S05]  /*03c0*/  LOP3.LUT R8, R21, 0x1fc, RZ, 0xc0, !PT ;  /* 0x000001fc15087812 */ /* 0x000fca00078ec0ff */
[----:B------:R-:W-:Y:S01]  /*03d0*/  IMAD R4, R8, 0x4, R3 ;  /* 0x0000000408047824 */ /* 0x000fe200078e0203 */
[----:B------:R-:W-:Y:S01]  /*03e0*/  LOP3.LUT R16, R16, 0x3c, R21, 0xf8, !PT ;  /* 0x0000003c10107812 */ /* 0x000fe200078ef815 */
[----:B------:R-:W0:Y:S04]  /*03f0*/  LDC.64 R2, c[0x0][0x218] ;  /* 0x00008600ff027b82 */ /* 0x000e280000000a00 */
[----:B------:R-:W-:-:S05]  /*0400*/  IMAD.HI R9, R16, 0x2aaaaaab, RZ ;  /* 0x2aaaaaab10097827 */ /* 0x000fca00078e02ff */
[----:B------:R-:W-:-:S04]  /*0410*/  SHF.R.U32.HI R10, RZ, 0x1f, R9 ;  /* 0x0000001fff0a7819 */ /* 0x000fc80000011609 */
[----:B------:R-:W-:Y:S02]  /*0420*/  LEA.HI.SX32 R11, R9, R10, 0x1c ;  /* 0x0000000a090b7211 */ /* 0x000fe400078fe2ff */
[----:B------:R-:W-:Y:S02]  /*0430*/  LOP3.LUT R10, R8, 0x200, RZ, 0xfc, !PT ;  /* 0x00000200080a7812 */ /* 0x000fe400078efcff */
[----:B------:R-:W-:Y:S01]  /*0440*/  LOP3.LUT R9, R0, R17, RZ, 0xfc, !PT ;  /* 0x0000001100097212 */ /* 0x000fe200078efcff */
[C---:B------:R-:W-:Y:S01]  /*0450*/  IMAD R16, R11.reuse, -0x60, R16 ;  /* 0xffffffa00b107824 */ /* 0x040fe200078e0210 */
[----:B------:R-:W-:Y:S02]  /*0460*/  LOP3.LUT R0, R0, 0x8, R17, 0xfe, !PT ;  /* 0x0000000800007812 */ /* 0x000fe400078efe11 */
[----:B------:R-:W-:Y:S01]  /*0470*/  SHF.R.U32.HI R10, RZ, 0x2, R10 ;  /* 0x00000002ff0a7819 */ /* 0x000fe2000001160a */
[----:B------:R-:W-:Y:S01]  /*0480*/  IMAD R16, R11, 0x360, R16 ;  /* 0x000003600b107824 */ /* 0x000fe200078e0210 */
[----:B------:R-:W-:-:S02]  /*0490*/  ISETP.GE.AND P1, PT, R9, 0x9, PT ;  /* 0x000000090900780c */ /* 0x000fc40003f26270 */
[----:B------:R-:W-:Y:S01]  /*04a0*/  ISETP.GE.AND P0, PT, R0, 0x9, PT ;  /* 0x000000090000780c */ /* 0x000fe20003f06270 */
[----:B------:R-:W-:Y:S01]  /*04b0*/  IMAD R11, R9, 0x60, R16 ;  /* 0x00000060090b7824 */ /* 0x000fe200078e0210 */
[----:B------:R-:W-:-:S04]  /*04c0*/  LOP3.LUT R10, R10, 0xf0, RZ, 0xc0, !PT ;  /* 0x000000f00a0a7812 */ /* 0x000fc800078ec0ff */
[----:B------:R-:W-:Y:S01]  /*04d0*/  IADD3 R9, R10, UR4, RZ ;  /* 0x000000040a097c10 */ /* 0x000fe2000fffe0ff */
[----:B0-----:R-:W-:-:S04]  /*04e0*/  IMAD.WIDE R10, R11, 0x4, R2 ;  /* 0x000000040b0a7825 */ /* 0x001fc800078e0202 */
[----:B------:R-:W-:Y:S01]  /*04f0*/  IMAD R9, R8, 0x4, R9 ;  /* 0x0000000408097824 */ /* 0x000fe200078e0209 */
[----:B--2---:R-:W-:Y:S04]  /*0500*/  STS [R29], R23 ;  /* 0x000000171d007388 */ /* 0x004fe80000000800 */
[----:B---3--:R-:W-:Y:S04]  /*0510*/  STS [R29+0x20], R24 ;  /* 0x000020181d007388 */ /* 0x008fe80000000800 */
[----:B-----5:R-:W-:Y:S04]  /*0520*/  STS [R29+0x60], R22 ;  /* 0x000060161d007388 */ /* 0x020fe80000000800 */
[----:B------:R-:W-:Y:S04]  /*0530*/  STS [R29+0x80], R25 ;  /* 0x000080191d007388 */ /* 0x000fe80000000800 */
[----:B------:R-:W-:Y:S04]  /*0540*/  STS [R29+0xa0], R28 ;  /* 0x0000a01c1d007388 */ /* 0x000fe80000000800 */
[----:B------:R-:W-:Y:S04]  /*0550*/  STS [R29+0x40], R20 ;  /* 0x000040141d007388 */ /* 0x000fe80000000800 */
[----:B------:R-:W-:Y:S04]  /*0560*/  STS [R29+0xc0], R27 ;  /* 0x0000c01b1d007388 */ /* 0x000fe80000000800 */
[----:B------:R-:W-:Y:S01]  /*0570*/  STS [R29+0xe0], R26 ;  /* 0x0000e01a1d007388 */ /* 0x000fe20000000800 */
[----:B------:R-:W-:Y:S06]  /*0580*/  BAR.SYNC.DEFER_BLOCKING 0x0 ;  /* 0x0000000000007b1d */ /* 0x000fec0000010000 */
[----:B------:R-:W0:Y:S04]  /*0590*/  LDS.128 R4, [R4] ;  /* 0x0000000004047984 */ /* 0x000e280000000c00 */
[----:B0-----:R0:W-:Y:S02]  /*05a0*/  @!P1 STG.E.128 desc[UR6][R10.64], R4 ;  /* 0x000000040a009986 */ /* 0x0011e4000c101d06 */
[----:B0-----:R-:W-:Y:S05]  /*05b0*/  @P0 EXIT ;  /* 0x000000000000094d */ /* 0x001fea0003800000 */
[----:B0-----:R-:W0:Y:S01]  /*05c0*/  LDS.128 R8, [R9+0x800] ;  /* 0x0008000009087984 */ /* 0x001e220000000c00 */
[----:B------:R-:W-:-:S04]  /*05d0*/  IMAD R5, R0, 0x60, R16 ;  /* 0x0000006000057824 */ /* 0x000fc800078e0210 */
[----:B------:R-:W-:-:S05]  /*05e0*/  IMAD.WIDE R2, R5, 0x4, R2 ;  /* 0x0000000405027825 */ /* 0x000fca00078e0202 */
[----:B0-----:R-:W-:Y:S01]  /*05f0*/  STG.E.128 desc[UR6][R2.64], R8 ;  /* 0x0000000802007986 */ /* 0x001fe2000c101d06 */
[----:B------:R-:W-:Y:S05]  /*0600*/  EXIT ;  /* 0x000000000000794d */ /* 0x000fea0003800000 */
.L_x_0:
[----:B------:R-:W-:-:S00]  /*0610*/  BRA `(.L_x_0) ;  /* 0xfffffffc00fc7947 */ /* 0x000fc0000383ffff */
[----:B------:R-:W-:-:S00]  /*0620*/  NOP ;  /* 0x0000000000007918 */ /* 0x000fc00000000000 */
        /* <DEDUP_REMOVED lines=13> */
.L_x_1:


//--------------------- .nv.shared.triton_poi_fused_1 --------------------------
	.section	.nv.shared.triton_poi_fused_1,"aw",@nobits
	.sectionflags	@""
	.align	16
	.zero		1024


//--------------------- .nv.constant0.triton_poi_fused_1 --------------------------
	.section	.nv.constant0.triton_poi_fused_1,"a",@progbits
	.sectionflags	@""
	.align	4
.nv.constant0.triton_poi_fused_1:
	.zero		552
